//
// Generated by NVIDIA NVVM Compiler
//
// Compiler Build ID: CL-36424714
// Cuda compilation tools, release 13.0, V13.0.88
// Based on NVVM 20.0.0
//

.version 9.0
.target sm_100
.address_size 64

	// .globl	_Z17reduction_kernel2PdPKdl
// _ZZ17reduction_kernel2PdPKdlE4smem has been demoted

.visible .entry _Z17reduction_kernel2PdPKdl(
	.param .u64 .ptr .align 1 _Z17reduction_kernel2PdPKdl_param_0,
	.param .u64 .ptr .align 1 _Z17reduction_kernel2PdPKdl_param_1,
	.param .u64 _Z17reduction_kernel2PdPKdl_param_2
)
{
	.reg .pred 	%p<8>;
	.reg .b32 	%r<8>;
	.reg .b64 	%rd<12>;
	.reg .b64 	%fd<32>;
	// demoted variable
	.shared .align 8 .b8 _ZZ17reduction_kernel2PdPKdlE4smem[8192];
	ld.param.u64 	%rd2, [_Z17reduction_kernel2PdPKdl_param_0];
	ld.param.u64 	%rd3, [_Z17reduction_kernel2PdPKdl_param_1];
	ld.param.u64 	%rd4, [_Z17reduction_kernel2PdPKdl_param_2];
	mov.u32 	%r1, %ctaid.x;
	mov.u32 	%r4, %ntid.x;
	mov.u32 	%r2, %tid.x;
	mad.lo.s32 	%r5, %r1, %r4, %r2;
	cvt.s64.s32 	%rd1, %r5;
	setp.le.s64 	%p1, %rd4, %rd1;
	shl.b32 	%r6, %r2, 3;
	mov.u32 	%r7, _ZZ17reduction_kernel2PdPKdlE4smem;
	add.s32 	%r3, %r7, %r6;
	@%p1 bra 	$L__BB0_2;
	cvta.to.global.u64 	%rd6, %rd3;
	shl.b64 	%rd7, %rd1, 3;
	add.s64 	%rd8, %rd6, %rd7;
	ld.global.f64 	%fd1, [%rd8];
	st.shared.f64 	[%r3], %fd1;
	bra.uni 	$L__BB0_3;
$L__BB0_2:
	mov.b64 	%rd5, 0;
	st.shared.u64 	[%r3], %rd5;
$L__BB0_3:
	bar.sync 	0;
	setp.gt.u32 	%p2, %r2, 511;
	@%p2 bra 	$L__BB0_5;
	ld.shared.f64 	%fd2, [%r3+4096];
	ld.shared.f64 	%fd3, [%r3];
	add.f64 	%fd4, %fd2, %fd3;
	st.shared.f64 	[%r3], %fd4;
$L__BB0_5:
	bar.sync 	0;
	setp.gt.u32 	%p3, %r2, 255;
	@%p3 bra 	$L__BB0_7;
	ld.shared.f64 	%fd5, [%r3+2048];
	ld.shared.f64 	%fd6, [%r3];
	add.f64 	%fd7, %fd5, %fd6;
	st.shared.f64 	[%r3], %fd7;
$L__BB0_7:
	bar.sync 	0;
	setp.gt.u32 	%p4, %r2, 127;
	@%p4 bra 	$L__BB0_9;
	ld.shared.f64 	%fd8, [%r3+1024];
	ld.shared.f64 	%fd9, [%r3];
	add.f64 	%fd10, %fd8, %fd9;
	st.shared.f64 	[%r3], %fd10;
$L__BB0_9:
	bar.sync 	0;
	setp.gt.u32 	%p5, %r2, 63;
	@%p5 bra 	$L__BB0_11;
	ld.shared.f64 	%fd11, [%r3+512];
	ld.shared.f64 	%fd12, [%r3];
	add.f64 	%fd13, %fd11, %fd12;
	st.shared.f64 	[%r3], %fd13;
$L__BB0_11:
	bar.sync 	0;
	setp.gt.u32 	%p6, %r2, 31;
	@%p6 bra 	$L__BB0_14;
	ld.shared.f64 	%fd14, [%r3+256];
	ld.shared.f64 	%fd15, [%r3];
	add.f64 	%fd16, %fd14, %fd15;
	st.shared.f64 	[%r3], %fd16;
	bar.warp.sync 	-1;
	ld.shared.f64 	%fd17, [%r3+128];
	ld.shared.f64 	%fd18, [%r3];
	add.f64 	%fd19, %fd17, %fd18;
	st.shared.f64 	[%r3], %fd19;
	bar.warp.sync 	-1;
	ld.shared.f64 	%fd20, [%r3+64];
	ld.shared.f64 	%fd21, [%r3];
	add.f64 	%fd22, %fd20, %fd21;
	st.shared.f64 	[%r3], %fd22;
	bar.warp.sync 	-1;
	ld.shared.f64 	%fd23, [%r3+32];
	ld.shared.f64 	%fd24, [%r3];
	add.f64 	%fd25, %fd23, %fd24;
	st.shared.f64 	[%r3], %fd25;
	bar.warp.sync 	-1;
	ld.shared.f64 	%fd26, [%r3+16];
	ld.shared.f64 	%fd27, [%r3];
	add.f64 	%fd28, %fd26, %fd27;
	st.shared.f64 	[%r3], %fd28;
	bar.warp.sync 	-1;
	setp.ne.s32 	%p7, %r2, 0;
	@%p7 bra 	$L__BB0_14;
	ld.shared.f64 	%fd29, [_ZZ17reduction_kernel2PdPKdlE4smem];
	ld.shared.f64 	%fd30, [_ZZ17reduction_kernel2PdPKdlE4smem+8];
	add.f64 	%fd31, %fd29, %fd30;
	cvta.to.global.u64 	%rd9, %rd2;
	mul.wide.u32 	%rd10, %r1, 8;
	add.s64 	%rd11, %rd9, %rd10;
	st.global.f64 	[%rd11], %fd31;
$L__BB0_14:
	ret;

}
	// .globl	_Z29inner_product_multiply_kernelPdS_S_l
.visible .entry _Z29inner_product_multiply_kernelPdS_S_l(
	.param .u64 .ptr .align 1 _Z29inner_product_multiply_kernelPdS_S_l_param_0,
	.param .u64 .ptr .align 1 _Z29inner_product_multiply_kernelPdS_S_l_param_1,
	.param .u64 .ptr .align 1 _Z29inner_product_multiply_kernelPdS_S_l_param_2,
	.param .u64 _Z29inner_product_multiply_kernelPdS_S_l_param_3
)
{
	.reg .pred 	%p<2>;
	.reg .b32 	%r<5>;
	.reg .b64 	%rd<13>;
	.reg .b64 	%fd<4>;

	ld.param.u64 	%rd2, [_Z29inner_product_multiply_kernelPdS_S_l_param_0];
	ld.param.u64 	%rd3, [_Z29inner_product_multiply_kernelPdS_S_l_param_1];
	ld.param.u64 	%rd4, [_Z29inner_product_multiply_kernelPdS_S_l_param_2];
	ld.param.u64 	%rd5, [_Z29inner_product_multiply_kernelPdS_S_l_param_3];
	mov.u32 	%r1, %ctaid.x;
	mov.u32 	%r2, %ntid.x;
	mov.u32 	%r3, %tid.x;
	mad.lo.s32 	%r4, %r1, %r2, %r3;
	cvt.s64.s32 	%rd1, %r4;
	setp.le.s64 	%p1, %rd5, %rd1;
	@%p1 bra 	$L__BB1_2;
	cvta.to.global.u64 	%rd6, %rd2;
	cvta.to.global.u64 	%rd7, %rd3;
	cvta.to.global.u64 	%rd8, %rd4;
	shl.b64 	%rd9, %rd1, 3;
	add.s64 	%rd10, %rd6, %rd9;
	ld.global.f64 	%fd1, [%rd10];
	add.s64 	%rd11, %rd7, %rd9;
	ld.global.f64 	%fd2, [%rd11];
	mul.f64 	%fd3, %fd1, %fd2;
	add.s64 	%rd12, %rd8, %rd9;
	st.global.f64 	[%rd12], %fd3;
$L__BB1_2:
	ret;

}
	// .globl	_Z25matrix_vector_mult_kernelPdS_S_ll
.visible .entry _Z25matrix_vector_mult_kernelPdS_S_ll(
	.param .u64 .ptr .align 1 _Z25matrix_vector_mult_kernelPdS_S_ll_param_0,
	.param .u64 .ptr .align 1 _Z25matrix_vector_mult_kernelPdS_S_ll_param_1,
	.param .u64 .ptr .align 1 _Z25matrix_vector_mult_kernelPdS_S_ll_param_2,
	.param .u64 _Z25matrix_vector_mult_kernelPdS_S_ll_param_3,
	.param .u64 _Z25matrix_vector_mult_kernelPdS_S_ll_param_4
)
{
	.reg .pred 	%p<4>;
	.reg .b32 	%r<10>;
	.reg .b64 	%rd<18>;
	.reg .b64 	%fd<4>;

	ld.param.u64 	%rd3, [_Z25matrix_vector_mult_kernelPdS_S_ll_param_0];
	ld.param.u64 	%rd4, [_Z25matrix_vector_mult_kernelPdS_S_ll_param_1];
	ld.param.u64 	%rd5, [_Z25matrix_vector_mult_kernelPdS_S_ll_param_2];
	ld.param.u64 	%rd7, [_Z25matrix_vector_mult_kernelPdS_S_ll_param_3];
	ld.param.u64 	%rd6, [_Z25matrix_vector_mult_kernelPdS_S_ll_param_4];
	mov.u32 	%r1, %ctaid.x;
	mov.u32 	%r2, %ntid.x;
	mov.u32 	%r3, %tid.x;
	mad.lo.s32 	%r4, %r1, %r2, %r3;
	mov.u32 	%r5, %ctaid.y;
	mov.u32 	%r6, %ntid.y;
	mov.u32 	%r7, %tid.y;
	mad.lo.s32 	%r8, %r5, %r6, %r7;
	cvt.s64.s32 	%rd1, %r4;
	setp.le.s64 	%p1, %rd6, %rd1;
	cvt.u64.u32 	%rd2, %r8;
	setp.le.s64 	%p2, %rd7, %rd2;
	or.pred  	%p3, %p1, %p2;
	@%p3 bra 	$L__BB2_2;
	cvta.to.global.u64 	%rd9, %rd3;
	cvta.to.global.u64 	%rd10, %rd4;
	cvta.to.global.u64 	%rd11, %rd5;
	mad.lo.s64 	%rd12, %rd6, %rd2, %rd1;
	shl.b64 	%rd13, %rd12, 3;
	add.s64 	%rd14, %rd9, %rd13;
	ld.global.f64 	%fd1, [%rd14];
	shl.b64 	%rd15, %rd1, 3;
	add.s64 	%rd16, %rd10, %rd15;
	ld.global.f64 	%fd2, [%rd16];
	mul.f64 	%fd3, %fd1, %fd2;
	add.s64 	%rd17, %rd11, %rd13;
	st.global.f64 	[%rd17], %fd3;
$L__BB2_2:
	ret;

}


// ===== COMPILED SASS (sm_100) =====

	.target	sm_100

	.elftype	@"ET_EXEC"


//--------------------- .note.nv.tkinfo           --------------------------
	.section	.note.nv.tkinfo,"",@"SHT_NOTE"
	.sectionflags	@"SHF_NOTE_NV_TKINFO"
	.tkinfo
        /*0018*/ 	.word	0x00000002
        /*0030*/ 	.string	""
        /*0030*/ 	.string	"ptxas"
        /*0030*/ 	.string	"Cuda compilation tools, release 13.0, V13.0.88"
        /*0030*/ 	.string	"Build cuda_13.0.r13.0/compiler.36424714_0"
        /*0030*/ 	.string	"-arch sm_100 -m 64 "



//--------------------- .note.nv.cuinfo           --------------------------
	.section	.note.nv.cuinfo,"",@"SHT_NOTE"
	.sectionflags	@"SHF_NOTE_NV_CUINFO"
        /*0018*/ 	.short	0x0002
        /*001a*/ 	.short	0x0064
        /*001c*/ 	.short	0x0082
	.zero		2


//--------------------- .nv.info                  --------------------------
	.section	.nv.info,"",@"SHT_CUDA_INFO"
	.align	4


	//----- nvinfo : EIATTR_REGCOUNT
	.align		4
        /*0000*/ 	.byte	0x04, 0x2f
        /*0002*/ 	.short	(.L_1 - .L_0)
	.align		4
.L_0:
        /*0004*/ 	.word	index@(_Z17reduction_kernel2PdPKdl)
        /*0008*/ 	.word	0x0000000e


	//----- nvinfo : EIATTR_FRAME_SIZE
	.align		4
.L_1:
        /*000c*/ 	.byte	0x04, 0x11
        /*000e*/ 	.short	(.L_3 - .L_2)
	.align		4
.L_2:
        /*0010*/ 	.word	index@(_Z17reduction_kernel2PdPKdl)
        /*0014*/ 	.word	0x00000000


	//----- nvinfo : EIATTR_REGCOUNT
	.align		4
.L_3:
        /*0018*/ 	.byte	0x04, 0x2f
        /*001a*/ 	.short	(.L_5 - .L_4)
	.align		4
.L_4:
        /*001c*/ 	.word	index@(_Z29inner_product_multiply_kernelPdS_S_l)
        /*0020*/ 	.word	0x0000000c


	//----- nvinfo : EIATTR_FRAME_SIZE
	.align		4
.L_5:
        /*0024*/ 	.byte	0x04, 0x11
        /*0026*/ 	.short	(.L_7 - .L_6)
	.align		4
.L_6:
        /*0028*/ 	.word	index@(_Z29inner_product_multiply_kernelPdS_S_l)
        /*002c*/ 	.word	0x00000000


	//----- nvinfo : EIATTR_REGCOUNT
	.align		4
.L_7:
        /*0030*/ 	.byte	0x04, 0x2f
        /*0032*/ 	.short	(.L_9 - .L_8)
	.align		4
.L_8:
        /*0034*/ 	.word	index@(_Z25matrix_vector_mult_kernelPdS_S_ll)
        /*0038*/ 	.word	0x0000000e


	//----- nvinfo : EIATTR_FRAME_SIZE
	.align		4
.L_9:
        /*003c*/ 	.byte	0x04, 0x11
        /*003e*/ 	.short	(.L_11 - .L_10)
	.align		4
.L_10:
        /*0040*/ 	.word	index@(_Z25matrix_vector_mult_kernelPdS_S_ll)
        /*0044*/ 	.word	0x00000000


	//----- nvinfo : EIATTR_MIN_STACK_SIZE
	.align		4
.L_11:
        /*0048*/ 	.byte	0x04, 0x12
        /*004a*/ 	.short	(.L_13 - .L_12)
	.align		4
.L_12:
        /*004c*/ 	.word	index@(_Z25matrix_vector_mult_kernelPdS_S_ll)
        /*0050*/ 	.word	0x00000000


	//----- nvinfo : EIATTR_MIN_STACK_SIZE
	.align		4
.L_13:
        /*0054*/ 	.byte	0x04, 0x12
        /*0056*/ 	.short	(.L_15 - .L_14)
	.align		4
.L_14:
        /*0058*/ 	.word	index@(_Z29inner_product_multiply_kernelPdS_S_l)
        /*005c*/ 	.word	0x00000000


	//----- nvinfo : EIATTR_MIN_STACK_SIZE
	.align		4
.L_15:
        /*0060*/ 	.byte	0x04, 0x12
        /*0062*/ 	.short	(.L_17 - .L_16)
	.align		4
.L_16:
        /*0064*/ 	.word	index@(_Z17reduction_kernel2PdPKdl)
        /*0068*/ 	.word	0x00000000
.L_17:


//--------------------- .nv.compat                --------------------------
	.section	.nv.compat,"",@"SHT_CUDA_COMPAT_INFO"
	.align	4
        /*0000*/ 	.byte	0x02, 0x09, 0x00, 0x00, 0x02, 0x02, 0x01, 0x00, 0x02, 0x05, 0x05, 0x00, 0x03, 0x07, 0x01, 0x01
        /*0010*/ 	.byte	0x02, 0x03, 0x00, 0x00, 0x02, 0x06, 0x01, 0x00, 0x04, 0x0b, 0x08, 0x00, 0x01, 0x00, 0x00, 0x00
        /*0020*/ 	.byte	0x00, 0x00, 0x00, 0x00


//--------------------- .nv.info._Z25matrix_vector_mult_kernelPdS_S_ll --------------------------
	.section	.nv.info._Z25matrix_vector_mult_kernelPdS_S_ll,"",@"SHT_CUDA_INFO"
	.sectionflags	@""
	.align	4


	//----- nvinfo : EIATTR_CUDA_API_VERSION
	.align		4
        /*0000*/ 	.byte	0x04, 0x37
        /*0002*/ 	.short	(.L_19 - .L_18)
.L_18:
        /*0004*/ 	.word	0x00000082


	//----- nvinfo : EIATTR_KPARAM_INFO
	.align		4
.L_19:
        /*0008*/ 	.byte	0x04, 0x17
        /*000a*/ 	.short	(.L_21 - .L_20)
.L_20:
        /*000c*/ 	.word	0x00000000
        /*0010*/ 	.short	0x0004
        /*0012*/ 	.short	0x0020
        /*0014*/ 	.byte	0x00, 0xf0, 0x21, 0x00


	//----- nvinfo : EIATTR_KPARAM_INFO
	.align		4
.L_21:
        /*0018*/ 	.byte	0x04, 0x17
        /*001a*/ 	.short	(.L_23 - .L_22)
.L_22:
        /*001c*/ 	.word	0x00000000
        /*0020*/ 	.short	0x0003
        /*0022*/ 	.short	0x0018
        /*0024*/ 	.byte	0x00, 0xf0, 0x21, 0x00


	//----- nvinfo : EIATTR_KPARAM_INFO
	.align		4
.L_23:
        /*0028*/ 	.byte	0x04, 0x17
        /*002a*/ 	.short	(.L_25 - .L_24)
.L_24:
        /*002c*/ 	.word	0x00000000
        /*0030*/ 	.short	0x0002
        /*0032*/ 	.short	0x0010
        /*0034*/ 	.byte	0x00, 0xf5, 0x21, 0x00


	//----- nvinfo : EIATTR_KPARAM_INFO
	.align		4
.L_25:
        /*0038*/ 	.byte	0x04, 0x17
        /*003a*/ 	.short	(.L_27 - .L_26)
.L_26:
        /*003c*/ 	.word	0x00000000
        /*0040*/ 	.short	0x0001
        /*0042*/ 	.short	0x0008
        /*0044*/ 	.byte	0x00, 0xf5, 0x21, 0x00


	//----- nvinfo : EIATTR_KPARAM_INFO
	.align		4
.L_27:
        /*0048*/ 	.byte	0x04, 0x17
        /*004a*/ 	.short	(.L_29 - .L_28)
.L_28:
        /*004c*/ 	.word	0x00000000
        /*0050*/ 	.short	0x0000
        /*0052*/ 	.short	0x0000
        /*0054*/ 	.byte	0x00, 0xf5, 0x21, 0x00


	//----- nvinfo : EIATTR_SPARSE_MMA_MASK
	.align		4
.L_29:
        /*0058*/ 	.byte	0x03, 0x50
        /*005a*/ 	.short	0x0000


	//----- nvinfo : EIATTR_MAXREG_COUNT
	.align		4
        /*005c*/ 	.byte	0x03, 0x1b
        /*005e*/ 	.short	0x00ff


	//----- nvinfo : EIATTR_MERCURY_ISA_VERSION
	.align		4
        /*0060*/ 	.byte	0x03, 0x5f
        /*0062*/ 	.short	0x0101


	//----- nvinfo : EIATTR_VRC_CTA_INIT_COUNT
	.align		4
        /*0064*/ 	.byte	0x02, 0x4a
	.zero		1
	.zero		1


	//----- nvinfo : EIATTR_EXIT_INSTR_OFFSETS
	.align		4
        /*0068*/ 	.byte	0x04, 0x1c
        /*006a*/ 	.short	(.L_31 - .L_30)


	//   ....[0]....
.L_30:
        /*006c*/ 	.word	0x00000100


	//   ....[1]....
        /*0070*/ 	.word	0x00000220


	//----- nvinfo : EIATTR_CBANK_PARAM_SIZE
	.align		4
.L_31:
        /*0074*/ 	.byte	0x03, 0x19
        /*0076*/ 	.short	0x0028


	//----- nvinfo : EIATTR_PARAM_CBANK
	.align		4
        /*0078*/ 	.byte	0x04, 0x0a
        /*007a*/ 	.short	(.L_33 - .L_32)
	.align		4
.L_32:
        /*007c*/ 	.word	index@(.nv.constant0._Z25matrix_vector_mult_kernelPdS_S_ll)
        /*0080*/ 	.short	0x0380
        /*0082*/ 	.short	0x0028


	//----- nvinfo : EIATTR_SW_WAR
	.align		4
.L_33:
        /*0084*/ 	.byte	0x04, 0x36
        /*0086*/ 	.short	(.L_35 - .L_34)
.L_34:
        /*0088*/ 	.word	0x00000008
.L_35:


//--------------------- .nv.info._Z29inner_product_multiply_kernelPdS_S_l --------------------------
	.section	.nv.info._Z29inner_product_multiply_kernelPdS_S_l,"",@"SHT_CUDA_INFO"
	.sectionflags	@""
	.align	4


	//----- nvinfo : EIATTR_CUDA_API_VERSION
	.align		4
        /*0000*/ 	.byte	0x04, 0x37
        /*0002*/ 	.short	(.L_37 - .L_36)
.L_36:
        /*0004*/ 	.word	0x00000082


	//----- nvinfo : EIATTR_KPARAM_INFO
	.align		4
.L_37:
        /*0008*/ 	.byte	0x04, 0x17
        /*000a*/ 	.short	(.L_39 - .L_38)
.L_38:
        /*000c*/ 	.word	0x00000000
        /*0010*/ 	.short	0x0003
        /*0012*/ 	.short	0x0018
        /*0014*/ 	.byte	0x00, 0xf0, 0x21, 0x00


	//----- nvinfo : EIATTR_KPARAM_INFO
	.align		4
.L_39:
        /*0018*/ 	.byte	0x04, 0x17
        /*001a*/ 	.short	(.L_41 - .L_40)
.L_40:
        /*001c*/ 	.word	0x00000000
        /*0020*/ 	.short	0x0002
        /*0022*/ 	.short	0x0010
        /*0024*/ 	.byte	0x00, 0xf5, 0x21, 0x00


	//----- nvinfo : EIATTR_KPARAM_INFO
	.align		4
.L_41:
        /*0028*/ 	.byte	0x04, 0x17
        /*002a*/ 	.short	(.L_43 - .L_42)
.L_42:
        /*002c*/ 	.word	0x00000000
        /*0030*/ 	.short	0x0001
        /*0032*/ 	.short	0x0008
        /*0034*/ 	.byte	0x00, 0xf5, 0x21, 0x00


	//----- nvinfo : EIATTR_KPARAM_INFO
	.align		4
.L_43:
        /*0038*/ 	.byte	0x04, 0x17
        /*003a*/ 	.short	(.L_45 - .L_44)
.L_44:
        /*003c*/ 	.word	0x00000000
        /*0040*/ 	.short	0x0000
        /*0042*/ 	.short	0x0000
        /*0044*/ 	.byte	0x00, 0xf5, 0x21, 0x00


	//----- nvinfo : EIATTR_SPARSE_MMA_MASK
	.align		4
.L_45:
        /*0048*/ 	.byte	0x03, 0x50
        /*004a*/ 	.short	0x0000


	//----- nvinfo : EIATTR_MAXREG_COUNT
	.align		4
        /*004c*/ 	.byte	0x03, 0x1b
        /*004e*/ 	.short	0x00ff


	//----- nvinfo : EIATTR_MERCURY_ISA_VERSION
	.align		4
        /*0050*/ 	.byte	0x03, 0x5f
        /*0052*/ 	.short	0x0101


	//----- nvinfo : EIATTR_VRC_CTA_INIT_COUNT
	.align		4
        /*0054*/ 	.byte	0x02, 0x4a
	.zero		1
	.zero		1


	//----- nvinfo : EIATTR_EXIT_INSTR_OFFSETS
	.align		4
        /*0058*/ 	.byte	0x04, 0x1c
        /*005a*/ 	.short	(.L_47 - .L_46)


	//   ....[0]....
.L_46:
        /*005c*/ 	.word	0x00000090


	//   ....[1]....
        /*0060*/ 	.word	0x00000190


	//----- nvinfo : EIATTR_CBANK_PARAM_SIZE
	.align		4
.L_47:
        /*0064*/ 	.byte	0x03, 0x19
        /*0066*/ 	.short	0x0020


	//----- nvinfo : EIATTR_PARAM_CBANK
	.align		4
        /*0068*/ 	.byte	0x04, 0x0a
        /*006a*/ 	.short	(.L_49 - .L_48)
	.align		4
.L_48:
        /*006c*/ 	.word	index@(.nv.constant0._Z29inner_product_multiply_kernelPdS_S_l)
        /*0070*/ 	.short	0x0380
        /*0072*/ 	.short	0x0020


	//----- nvinfo : EIATTR_SW_WAR
	.align		4
.L_49:
        /*0074*/ 	.byte	0x04, 0x36
        /*0076*/ 	.short	(.L_51 - .L_50)
.L_50:
        /*0078*/ 	.word	0x00000008
.L_51:


//--------------------- .nv.info._Z17reduction_kernel2PdPKdl --------------------------
	.section	.nv.info._Z17reduction_kernel2PdPKdl,"",@"SHT_CUDA_INFO"
	.sectionflags	@""
	.align	4


	//----- nvinfo : EIATTR_CUDA_API_VERSION
	.align		4
        /*0000*/ 	.byte	0x04, 0x37
        /*0002*/ 	.short	(.L_53 - .L_52)
.L_52:
        /*0004*/ 	.word	0x00000082


	//----- nvinfo : EIATTR_KPARAM_INFO
	.align		4
.L_53:
        /*0008*/ 	.byte	0x04, 0x17
        /*000a*/ 	.short	(.L_55 - .L_54)
.L_54:
        /*000c*/ 	.word	0x00000000
        /*0010*/ 	.short	0x0002
        /*0012*/ 	.short	0x0010
        /*0014*/ 	.byte	0x00, 0xf0, 0x21, 0x00


	//----- nvinfo : EIATTR_KPARAM_INFO
	.align		4
.L_55:
        /*0018*/ 	.byte	0x04, 0x17
        /*001a*/ 	.short	(.L_57 - .L_56)
.L_56:
        /*001c*/ 	.word	0x00000000
        /*0020*/ 	.short	0x0001
        /*0022*/ 	.short	0x0008
        /*0024*/ 	.byte	0x00, 0xf5, 0x21, 0x00


	//----- nvinfo : EIATTR_KPARAM_INFO
	.align		4
.L_57:
        /*0028*/ 	.byte	0x04, 0x17
        /*002a*/ 	.short	(.L_59 - .L_58)
.L_58:
        /*002c*/ 	.word	0x00000000
        /*0030*/ 	.short	0x0000
        /*0032*/ 	.short	0x0000
        /*0034*/ 	.byte	0x00, 0xf5, 0x21, 0x00


	//----- nvinfo : EIATTR_SPARSE_MMA_MASK
	.align		4
.L_59:
        /*0038*/ 	.byte	0x03, 0x50
        /*003a*/ 	.short	0x0000


	//----- nvinfo : EIATTR_MAXREG_COUNT
	.align		4
        /*003c*/ 	.byte	0x03, 0x1b
        /*003e*/ 	.short	0x00ff


	//----- nvinfo : EIATTR_NUM_BARRIERS
	.align		4
        /*0040*/ 	.byte	0x02, 0x4c
        /*0042*/ 	.byte	0x01
	.zero		1


	//----- nvinfo : EIATTR_MERCURY_ISA_VERSION
	.align		4
        /*0044*/ 	.byte	0x03, 0x5f
        /*0046*/ 	.short	0x0101


	//----- nvinfo : EIATTR_COOP_GROUP_MASK_REGIDS
	.align		4
        /*0048*/ 	.byte	0x04, 0x29
        /*004a*/ 	.short	(.L_61 - .L_60)


	//   ....[0]....
.L_60:
        /*004c*/ 	.word	0xffffffff


	//   ....[1]....
        /*0050*/ 	.word	0xffffffff


	//   ....[2]....
        /*0054*/ 	.word	0xffffffff


	//   ....[3]....
        /*0058*/ 	.word	0xffffffff


	//   ....[4]....
        /*005c*/ 	.word	0xffffffff


	//----- nvinfo : EIATTR_COOP_GROUP_INSTR_OFFSETS
	.align		4
.L_61:
        /*0060*/ 	.byte	0x04, 0x28
        /*0062*/ 	.short	(.L_63 - .L_62)


	//   ....[0]....
.L_62:
        /*0064*/ 	.word	0x00000340


	//   ....[1]....
        /*0068*/ 	.word	0x00000390


	//   ....[2]....
        /*006c*/ 	.word	0x000003e0


	//   ....[3]....
        /*0070*/ 	.word	0x00000430


	//   ....[4]....
        /*0074*/ 	.word	0x00000480


	//----- nvinfo : EIATTR_VRC_CTA_INIT_COUNT
	.align		4
.L_63:
        /*0078*/ 	.byte	0x02, 0x4a
	.zero		1
	.zero		1


	//----- nvinfo : EIATTR_EXIT_INSTR_OFFSETS
	.align		4
        /*007c*/ 	.byte	0x04, 0x1c
        /*007e*/ 	.short	(.L_65 - .L_64)


	//   ....[0]....
.L_64:
        /*0080*/ 	.word	0x000002e0


	//   ....[1]....
        /*0084*/ 	.word	0x00000490


	//   ....[2]....
        /*0088*/ 	.word	0x000004f0


	//----- nvinfo : EIATTR_CBANK_PARAM_SIZE
	.align		4
.L_65:
        /*008c*/ 	.byte	0x03, 0x19
        /*008e*/ 	.short	0x0018


	//----- nvinfo : EIATTR_PARAM_CBANK
	.align		4
        /*0090*/ 	.byte	0x04, 0x0a
        /*0092*/ 	.short	(.L_67 - .L_66)
	.align		4
.L_66:
        /*0094*/ 	.word	index@(.nv.constant0._Z17reduction_kernel2PdPKdl)
        /*0098*/ 	.short	0x0380
        /*009a*/ 	.short	0x0018


	//----- nvinfo : EIATTR_SW_WAR
	.align		4
.L_67:
        /*009c*/ 	.byte	0x04, 0x36
        /*009e*/ 	.short	(.L_69 - .L_68)
.L_68:
        /*00a0*/ 	.word	0x00000008
.L_69:


//--------------------- .nv.callgraph             --------------------------
	.section	.nv.callgraph,"",@"SHT_CUDA_CALLGRAPH"
	.align	4
	.sectionentsize	8
	.align		4
        /*0000*/ 	.word	0x00000000
	.align		4
        /*0004*/ 	.word	0xffffffff
	.align		4
        /*0008*/ 	.word	0x00000000
	.align		4
        /*000c*/ 	.word	0xfffffffe
	.align		4
        /*0010*/ 	.word	0x00000000
	.align		4
        /*0014*/ 	.word	0xfffffffd
	.align		4
        /*0018*/ 	.word	0x00000000
	.align		4
        /*001c*/ 	.word	0xfffffffc


//--------------------- .text._Z25matrix_vector_mult_kernelPdS_S_ll --------------------------
	.section	.text._Z25matrix_vector_mult_kernelPdS_S_ll,"ax",@progbits
	.align	128
        .global         _Z25matrix_vector_mult_kernelPdS_S_ll
        .type           _Z25matrix_vector_mult_kernelPdS_S_ll,@function
        .size           _Z25matrix_vector_mult_kernelPdS_S_ll,(.L_x_3 - _Z25matrix_vector_mult_kernelPdS_S_ll)
        .other          _Z25matrix_vector_mult_kernelPdS_S_ll,@"STO_CUDA_ENTRY STV_DEFAULT"
_Z25matrix_vector_mult_kernelPdS_S_ll:
.text._Z25matrix_vector_mult_kernelPdS_S_ll:
[----:B------:R-:W-:Y:S01]  /*0000*/  LDC R1, c[0x0][0x37c] ;  /* 0x0000df00ff017b82 */ /* 0x000fe20000000800 */
[----:B------:R-:W0:Y:S07]  /*0010*/  S2R R0, SR_TID.Y ;  /* 0x0000000000007919 */ /* 0x000e2e0000002200 */
[----:B------:R-:W1:Y:S01]  /*0020*/  LDC R4, c[0x0][0x360] ;  /* 0x0000d800ff047b82 */ /* 0x000e620000000800 */
[----:B------:R-:W2:Y:S01]  /*0030*/  LDCU.64 UR6, c[0x0][0x398] ;  /* 0x00007300ff0677ac */ /* 0x000ea20008000a00 */
[----:B------:R-:W1:Y:S01]  /*0040*/  S2R R5, SR_TID.X ;  /* 0x0000000000057919 */ /* 0x000e620000002100 */
[----:B------:R-:W3:Y:S05]  /*0050*/  LDCU.64 UR8, c[0x0][0x3a0] ;  /* 0x00007400ff0877ac */ /* 0x000eea0008000a00 */
[----:B------:R-:W0:Y:S08]  /*0060*/  S2UR UR5, SR_CTAID.Y ;  /* 0x00000000000579c3 */ /* 0x000e300000002600 */
[----:B------:R-:W0:Y:S08]  /*0070*/  LDC R7, c[0x0][0x364] ;  /* 0x0000d900ff077b82 */ /* 0x000e300000000800 */
[----:B------:R-:W1:Y:S01]  /*0080*/  S2UR UR4, SR_CTAID.X ;  /* 0x00000000000479c3 */ /* 0x000e620000002500 */
[----:B0-----:R-:W-:-:S05]  /*0090*/  IMAD R7, R7, UR5, R0 ;  /* 0x0000000507077c24 */ /* 0x001fca000f8e0200 */
[----:B--2---:R-:W-:Y:S01]  /*00a0*/  ISETP.GE.U32.AND P1, PT, R7, UR6, PT ;  /* 0x0000000607007c0c */ /* 0x004fe2000bf26070 */
[----:B-1----:R-:W-:-:S03]  /*00b0*/  IMAD R4, R4, UR4, R5 ;  /* 0x0000000404047c24 */ /* 0x002fc6000f8e0205 */
[----:B------:R-:W-:Y:S02]  /*00c0*/  ISETP.GE.AND.EX P1, PT, RZ, UR7, PT, P1 ;  /* 0x00000007ff007c0c */ /* 0x000fe4000bf26310 */
[----:B---3--:R-:W-:Y:S02]  /*00d0*/  ISETP.GE.U32.AND P0, PT, R4, UR8, PT ;  /* 0x0000000804007c0c */ /* 0x008fe4000bf06070 */
[----:B------:R-:W-:-:S04]  /*00e0*/  SHF.R.S32.HI R5, RZ, 0x1f, R4 ;  /* 0x0000001fff057819 */ /* 0x000fc80000011404 */
[----:B------:R-:W-:-:S13]  /*00f0*/  ISETP.GE.OR.EX P0, PT, R5, UR9, P1, P0 ;  /* 0x0000000905007c0c */ /* 0x000fda0008f06700 */
[----:B------:R-:W-:Y:S05]  /*0100*/  @P0 EXIT ;  /* 0x000000000000094d */ /* 0x000fea0003800000 */
[----:B------:R-:W0:Y:S01]  /*0110*/  LDCU.128 UR12, c[0x0][0x380] ;  /* 0x00007000ff0c77ac */ /* 0x000e220008000c00 */
[C---:B------:R-:W-:Y:S01]  /*0120*/  IMAD.WIDE.U32 R2, R7.reuse, UR8, R4 ;  /* 0x0000000807027c25 */ /* 0x040fe2000f8e0004 */
[----:B------:R-:W1:Y:S03]  /*0130*/  LDCU.64 UR4, c[0x0][0x358] ;  /* 0x00006b00ff0477ac */ /* 0x000e660008000a00 */
[----:B------:R-:W-:Y:S02]  /*0140*/  IMAD R7, R7, UR9, R3 ;  /* 0x0000000907077c24 */ /* 0x000fe4000f8e0203 */
[C---:B------:R-:W-:Y:S01]  /*0150*/  IMAD.SHL.U32 R10, R2.reuse, 0x8, RZ ;  /* 0x00000008020a7824 */ /* 0x040fe200078e00ff */
[----:B------:R-:W2:Y:S02]  /*0160*/  LDCU.64 UR6, c[0x0][0x390] ;  /* 0x00007200ff0677ac */ /* 0x000ea40008000a00 */
[----:B------:R-:W-:-:S02]  /*0170*/  SHF.L.U64.HI R0, R2, 0x3, R7 ;  /* 0x0000000302007819 */ /* 0x000fc40000010207 */
[----:B0-----:R-:W-:Y:S02]  /*0180*/  LEA R8, P1, R4, UR14, 0x3 ;  /* 0x0000000e04087c11 */ /* 0x001fe4000f8218ff */
[----:B------:R-:W-:Y:S02]  /*0190*/  IADD3 R6, P0, PT, R10, UR12, RZ ;  /* 0x0000000c0a067c10 */ /* 0x000fe4000ff1e0ff */
[----:B------:R-:W-:Y:S02]  /*01a0*/  LEA.HI.X R9, R4, UR15, R5, 0x3, P1 ;  /* 0x0000000f04097c11 */ /* 0x000fe400088f1c05 */
[----:B------:R-:W-:-:S03]  /*01b0*/  IADD3.X R7, PT, PT, R0, UR13, RZ, P0, !PT ;  /* 0x0000000d00077c10 */ /* 0x000fc600087fe4ff */
[----:B-1----:R-:W3:Y:S04]  /*01c0*/  LDG.E.64 R4, desc[UR4][R8.64] ;  /* 0x0000000408047981 */ /* 0x002ee8000c1e1b00 */
[----:B------:R-:W3:Y:S01]  /*01d0*/  LDG.E.64 R2, desc[UR4][R6.64] ;  /* 0x0000000406027981 */ /* 0x000ee2000c1e1b00 */
[----:B--2---:R-:W-:-:S04]  /*01e0*/  IADD3 R10, P0, PT, R10, UR6, RZ ;  /* 0x000000060a0a7c10 */ /* 0x004fc8000ff1e0ff */
[----:B------:R-:W-:Y:S01]  /*01f0*/  IADD3.X R11, PT, PT, R0, UR7, RZ, P0, !PT ;  /* 0x00000007000b7c10 */ /* 0x000fe200087fe4ff */
[----:B---3--:R-:W-:-:S07]  /*0200*/  DMUL R2, R2, R4 ;  /* 0x0000000402027228 */ /* 0x008fce0000000000 */
[----:B------:R-:W-:Y:S01]  /*0210*/  STG.E.64 desc[UR4][R10.64], R2 ;  /* 0x000000020a007986 */ /* 0x000fe2000c101b04 */
[----:B------:R-:W-:Y:S05]  /*0220*/  EXIT ;  /* 0x000000000000794d */ /* 0x000fea0003800000 */
.L_x_0:
[----:B------:R-:W-:-:S00]  /*0230*/  BRA `(.L_x_0) ;  /* 0xfffffffc00fc7947 */ /* 0x000fc0000383ffff */
[----:B------:R-:W-:-:S00]  /*0240*/  NOP ;  /* 0x0000000000007918 */ /* 0x000fc00000000000 */
        /* <DEDUP_REMOVED lines=11> */
.L_x_3:


//--------------------- .text._Z29inner_product_multiply_kernelPdS_S_l --------------------------
	.section	.text._Z29inner_product_multiply_kernelPdS_S_l,"ax",@progbits
	.align	128
        .global         _Z29inner_product_multiply_kernelPdS_S_l
        .type           _Z29inner_product_multiply_kernelPdS_S_l,@function
        .size           _Z29inner_product_multiply_kernelPdS_S_l,(.L_x_4 - _Z29inner_product_multiply_kernelPdS_S_l)
        .other          _Z29inner_product_multiply_kernelPdS_S_l,@"STO_CUDA_ENTRY STV_DEFAULT"
_Z29inner_product_multiply_kernelPdS_S_l:
.text._Z29inner_product_multiply_kernelPdS_S_l:
[----:B------:R-:W-:Y:S01]  /*0000*/  LDC R1, c[0x0][0x37c] ;  /* 0x0000df00ff017b82 */ /* 0x000fe20000000800 */
[----:B------:R-:W0:Y:S07]  /*0010*/  S2R R3, SR_TID.X ;  /* 0x0000000000037919 */ /* 0x000e2e0000002100 */
[----:B------:R-:W0:Y:S01]  /*0020*/  S2UR UR4, SR_CTAID.X ;  /* 0x00000000000479c3 */ /* 0x000e220000002500 */
[----:B------:R-:W1:Y:S07]  /*0030*/  LDCU.64 UR6, c[0x0][0x398] ;  /* 0x00007300ff0677ac */ /* 0x000e6e0008000a00 */
[----:B------:R-:W0:Y:S02]  /*0040*/  LDC R0, c[0x0][0x360] ;  /* 0x0000d800ff007b82 */ /* 0x000e240000000800 */
[----:B0-----:R-:W-:-:S05]  /*0050*/  IMAD R0, R0, UR4, R3 ;  /* 0x0000000400007c24 */ /* 0x001fca000f8e0203 */
[----:B-1----:R-:W-:Y:S02]  /*0060*/  ISETP.GE.U32.AND P0, PT, R0, UR6, PT ;  /* 0x0000000600007c0c */ /* 0x002fe4000bf06070 */
[----:B------:R-:W-:-:S04]  /*0070*/  SHF.R.S32.HI R3, RZ, 0x1f, R0 ;  /* 0x0000001fff037819 */ /* 0x000fc80000011400 */
[----:B------:R-:W-:-:S13]  /*0080*/  ISETP.GE.AND.EX P0, PT, R3, UR7, PT, P0 ;  /* 0x0000000703007c0c */ /* 0x000fda000bf06300 */
[----:B------:R-:W-:Y:S05]  /*0090*/  @P0 EXIT ;  /* 0x000000000000094d */ /* 0x000fea0003800000 */
[----:B------:R-:W0:Y:S01]  /*00a0*/  LDCU.128 UR8, c[0x0][0x380] ;  /* 0x00007000ff0877ac */ /* 0x000e220008000c00 */
[C---:B------:R-:W-:Y:S01]  /*00b0*/  IMAD.SHL.U32 R8, R0.reuse, 0x8, RZ ;  /* 0x0000000800087824 */ /* 0x040fe200078e00ff */
[----:B------:R-:W-:Y:S01]  /*00c0*/  SHF.L.U64.HI R0, R0, 0x3, R3 ;  /* 0x0000000300007819 */ /* 0x000fe20000010203 */
[----:B------:R-:W1:Y:S01]  /*00d0*/  LDCU.64 UR4, c[0x0][0x358] ;  /* 0x00006b00ff0477ac */ /* 0x000e620008000a00 */
[----:B------:R-:W2:Y:S02]  /*00e0*/  LDCU.64 UR6, c[0x0][0x390] ;  /* 0x00007200ff0677ac */ /* 0x000ea40008000a00 */
[C---:B0-----:R-:W-:Y:S02]  /*00f0*/  IADD3 R4, P1, PT, R8.reuse, UR10, RZ ;  /* 0x0000000a08047c10 */ /* 0x041fe4000ff3e0ff */
[----:B------:R-:W-:Y:S02]  /*0100*/  IADD3 R6, P0, PT, R8, UR8, RZ ;  /* 0x0000000808067c10 */ /* 0x000fe4000ff1e0ff */
[----:B------:R-:W-:-:S02]  /*0110*/  IADD3.X R5, PT, PT, R0, UR11, RZ, P1, !PT ;  /* 0x0000000b00057c10 */ /* 0x000fc40008ffe4ff */
[----:B------:R-:W-:-:S04]  /*0120*/  IADD3.X R7, PT, PT, R0, UR9, RZ, P0, !PT ;  /* 0x0000000900077c10 */ /* 0x000fc800087fe4ff */
[----:B-1----:R-:W3:Y:S04]  /*0130*/  LDG.E.64 R4, desc[UR4][R4.64] ;  /* 0x0000000404047981 */ /* 0x002ee8000c1e1b00 */
[----:B------:R-:W3:Y:S01]  /*0140*/  LDG.E.64 R2, desc[UR4][R6.64] ;  /* 0x0000000406027981 */ /* 0x000ee2000c1e1b00 */
[----:B--2---:R-:W-:-:S04]  /*0150*/  IADD3 R8, P0, PT, R8, UR6, RZ ;  /* 0x0000000608087c10 */ /* 0x004fc8000ff1e0ff */
[----:B------:R-:W-:Y:S01]  /*0160*/  IADD3.X R9, PT, PT, R0, UR7, RZ, P0, !PT ;  /* 0x0000000700097c10 */ /* 0x000fe200087fe4ff */
[----:B---3--:R-:W-:-:S07]  /*0170*/  DMUL R2, R2, R4 ;  /* 0x0000000402027228 */ /* 0x008fce0000000000 */
[----:B------:R-:W-:Y:S01]  /*0180*/  STG.E.64 desc[UR4][R8.64], R2 ;  /* 0x0000000208007986 */ /* 0x000fe2000c101b04 */
[----:B------:R-:W-:Y:S05]  /*0190*/  EXIT ;  /* 0x000000000000794d */ /* 0x000fea0003800000 */
.L_x_1:
        /* <DEDUP_REMOVED lines=14> */
.L_x_4:


//--------------------- .text._Z17reduction_kernel2PdPKdl --------------------------
	.section	.text._Z17reduction_kernel2PdPKdl,"ax",@progbits
	.align	128
        .global         _Z17reduction_kernel2PdPKdl
        .type           _Z17reduction_kernel2PdPKdl,@function
        .size           _Z17reduction_kernel2PdPKdl,(.L_x_5 - _Z17reduction_kernel2PdPKdl)
        .other          _Z17reduction_kernel2PdPKdl,@"STO_CUDA_ENTRY STV_DEFAULT"
_Z17reduction_kernel2PdPKdl:
.text._Z17reduction_kernel2PdPKdl:
[----:B------:R-:W-:Y:S01]  /*0000*/  LDC R1, c[0x0][0x37c] ;  /* 0x0000df00ff017b82 */ /* 0x000fe20000000800 */
[----:B------:R-:W0:Y:S01]  /*0010*/  S2R R0, SR_CTAID.X ;  /* 0x0000000000007919 */ /* 0x000e220000002500 */
[----:B------:R-:W0:Y:S01]  /*0020*/  LDCU UR4, c[0x0][0x360] ;  /* 0x00006c00ff0477ac */ /* 0x000e220008000800 */
[----:B------:R-:W0:Y:S01]  /*0030*/  S2R R3, SR_TID.X ;  /* 0x0000000000037919 */ /* 0x000e220000002100 */
[----:B------:R-:W1:Y:S01]  /*0040*/  LDCU.64 UR6, c[0x0][0x390] ;  /* 0x00007200ff0677ac */ /* 0x000e620008000a00 */
[----:B0-----:R-:W-:-:S05]  /*0050*/  IMAD R2, R0, UR4, R3 ;  /* 0x0000000400027c24 */ /* 0x001fca000f8e0203 */
[----:B-1----:R-:W-:Y:S02]  /*0060*/  ISETP.GE.U32.AND P0, PT, R2, UR6, PT ;  /* 0x0000000602007c0c */ /* 0x002fe4000bf06070 */
[----:B------:R-:W-:-:S04]  /*0070*/  SHF.R.S32.HI R5, RZ, 0x1f, R2 ;  /* 0x0000001fff057819 */ /* 0x000fc80000011402 */
[----:B------:R-:W-:Y:S01]  /*0080*/  ISETP.GE.AND.EX P0, PT, R5, UR7, PT, P0 ;  /* 0x0000000705007c0c */ /* 0x000fe2000bf06300 */
[----:B------:R-:W0:-:S12]  /*0090*/  LDCU.64 UR6, c[0x0][0x358] ;  /* 0x00006b00ff0677ac */ /* 0x000e180008000a00 */
[----:B------:R-:W1:Y:S02]  /*00a0*/  @!P0 LDC.64 R6, c[0x0][0x388] ;  /* 0x0000e200ff068b82 */ /* 0x000e640000000a00 */
[----:B-1----:R-:W-:-:S04]  /*00b0*/  @!P0 LEA R4, P1, R2, R6, 0x3 ;  /* 0x0000000602048211 */ /* 0x002fc800078218ff */
[----:B------:R-:W-:-:S06]  /*00c0*/  @!P0 LEA.HI.X R5, R2, R7, R5, 0x3, P1 ;  /* 0x0000000702058211 */ /* 0x000fcc00008f1c05 */
[----:B0-----:R-:W2:Y:S01]  /*00d0*/  @!P0 LDG.E.64 R4, desc[UR6][R4.64] ;  /* 0x0000000604048981 */ /* 0x001ea2000c1e1b00 */
[----:B------:R-:W0:Y:S01]  /*00e0*/  S2UR UR5, SR_CgaCtaId ;  /* 0x00000000000579c3 */ /* 0x000e220000008800 */
[----:B------:R-:W-:Y:S01]  /*00f0*/  UMOV UR4, 0x400 ;  /* 0x0000040000047882 */ /* 0x000fe20000000000 */
[----:B------:R-:W-:Y:S01]  /*0100*/  ISETP.GT.U32.AND P1, PT, R3, 0x1ff, PT ;  /* 0x000001ff0300780c */ /* 0x000fe20003f24070 */
[----:B0-----:R-:W-:-:S06]  /*0110*/  ULEA UR4, UR5, UR4, 0x18 ;  /* 0x0000000405047291 */ /* 0x001fcc000f8ec0ff */
[----:B------:R-:W-:-:S05]  /*0120*/  LEA R2, R3, UR4, 0x3 ;  /* 0x0000000403027c11 */ /* 0x000fca000f8e18ff */
[----:B--2---:R-:W-:Y:S04]  /*0130*/  @!P0 STS.64 [R2], R4 ;  /* 0x0000000402008388 */ /* 0x004fe80000000a00 */
[----:B------:R-:W-:Y:S01]  /*0140*/  @P0 STS.64 [R2], RZ ;  /* 0x000000ff02000388 */ /* 0x000fe20000000a00 */
[----:B------:R-:W-:Y:S01]  /*0150*/  BAR.SYNC.DEFER_BLOCKING 0x0 ;  /* 0x0000000000007b1d */ /* 0x000fe20000010000 */
[----:B------:R-:W-:-:S05]  /*0160*/  ISETP.GT.U32.AND P0, PT, R3, 0xff, PT ;  /* 0x000000ff0300780c */ /* 0x000fca0003f04070 */
[----:B------:R-:W-:Y:S04]  /*0170*/  @!P1 LDS.64 R6, [R2+0x1000] ;  /* 0x0010000002069984 */ /* 0x000fe80000000a00 */
[----:B------:R-:W0:Y:S02]  /*0180*/  @!P1 LDS.64 R8, [R2] ;  /* 0x0000000002089984 */ /* 0x000e240000000a00 */
[----:B0-----:R-:W-:-:S07]  /*0190*/  @!P1 DADD R6, R6, R8 ;  /* 0x0000000006069229 */ /* 0x001fce0000000008 */
[----:B------:R-:W-:Y:S01]  /*01a0*/  @!P1 STS.64 [R2], R6 ;  /* 0x0000000602009388 */ /* 0x000fe20000000a00 */
        /* <DEDUP_REMOVED lines=17> */
[----:B------:R0:W-:Y:S01]  /*02c0*/  @!P0 STS.64 [R2], R6 ;  /* 0x0000000602008388 */ /* 0x0001e20000000a00 */
[----:B------:R-:W-:Y:S06]  /*02d0*/  BAR.SYNC.DEFER_BLOCKING 0x0 ;  /* 0x0000000000007b1d */ /* 0x000fec0000010000 */
[----:B------:R-:W-:Y:S05]  /*02e0*/  @P1 EXIT ;  /* 0x000000000000194d */ /* 0x000fea0003800000 */
[----:B------:R-:W-:Y:S01]  /*02f0*/  LDS.64 R4, [R2+0x100] ;  /* 0x0001000002047984 */ /* 0x000fe20000000a00 */
[----:B------:R-:W-:-:S03]  /*0300*/  ISETP.NE.AND P0, PT, R3, RZ, PT ;  /* 0x000000ff0300720c */ /* 0x000fc60003f05270 */
[----:B0-----:R-:W0:Y:S02]  /*0310*/  LDS.64 R6, [R2] ;  /* 0x0000000002067984 */ /* 0x001e240000000a00 */
[----:B0-----:R-:W-:-:S07]  /*0320*/  DADD R4, R4, R6 ;  /* 0x0000000004047229 */ /* 0x001fce0000000006 */
[----:B------:R-:W-:Y:S01]  /*0330*/  STS.64 [R2], R4 ;  /* 0x0000000402007388 */ /* 0x000fe20000000a00 */
[----:B------:R-:W-:-:S03]  /*0340*/  NOP ;  /* 0x0000000000007918 */ /* 0x000fc60000000000 */
[----:B------:R-:W-:Y:S04]  /*0350*/  LDS.64 R6, [R2+0x80] ;  /* 0x0000800002067984 */ /* 0x000fe80000000a00 */
[----:B------:R-:W0:Y:S02]  /*0360*/  LDS.64 R8, [R2] ;  /* 0x0000000002087984 */ /* 0x000e240000000a00 */
        /* <DEDUP_REMOVED lines=16> */
[----:B------:R0:W-:Y:S01]  /*0470*/  STS.64 [R2], R6 ;  /* 0x0000000602007388 */ /* 0x0001e20000000a00 */
[----:B------:R-:W-:Y:S01]  /*0480*/  NOP ;  /* 0x0000000000007918 */ /* 0x000fe20000000000 */
[----:B------:R-:W-:Y:S05]  /*0490*/  @P0 EXIT ;  /* 0x000000000000094d */ /* 0x000fea0003800000 */
[----:B0-----:R-:W0:Y:S01]  /*04a0*/  LDS.128 R4, [UR4] ;  /* 0x00000004ff047984 */ /* 0x001e220008000c00 */
[----:B------:R-:W1:Y:S02]  /*04b0*/  LDC.64 R2, c[0x0][0x380] ;  /* 0x0000e000ff027b82 */ /* 0x000e640000000a00 */
[----:B-1----:R-:W-:Y:S01]  /*04c0*/  IMAD.WIDE.U32 R2, R0, 0x8, R2 ;  /* 0x0000000800027825 */ /* 0x002fe200078e0002 */
[----:B0-----:R-:W-:-:S07]  /*04d0*/  DADD R4, R4, R6 ;  /* 0x0000000004047229 */ /* 0x001fce0000000006 */
[----:B------:R-:W-:Y:S01]  /*04e0*/  STG.E.64 desc[UR6][R2.64], R4 ;  /* 0x0000000402007986 */ /* 0x000fe2000c101b06 */
[----:B------:R-:W-:Y:S05]  /*04f0*/  EXIT ;  /* 0x000000000000794d */ /* 0x000fea0003800000 */
.L_x_2:
        /* <DEDUP_REMOVED lines=16> */
.L_x_5:


//--------------------- .nv.shared.reserved.0     --------------------------
	.section	.nv.shared.reserved.0,"aw",@nobits
	.weak		__nv_reservedSMEM_offset_0_alias
	.size		__nv_reservedSMEM_offset_0_alias, 0, 64
	.other		__nv_reservedSMEM_offset_0_alias,@"STO_CUDA_RESERVED_SHARED STV_DEFAULT"
__nv_reservedSMEM_offset_0_alias:
	.zero		0
	.zero		64


//--------------------- .nv.shared._Z17reduction_kernel2PdPKdl --------------------------
	.section	.nv.shared._Z17reduction_kernel2PdPKdl,"aw",@nobits
	.sectionflags	@""
	.align	8
.nv.shared._Z17reduction_kernel2PdPKdl:
	.zero		9216


//--------------------- .nv.constant0._Z25matrix_vector_mult_kernelPdS_S_ll --------------------------
	.section	.nv.constant0._Z25matrix_vector_mult_kernelPdS_S_ll,"a",@progbits
	.sectionflags	@""
	.align	4
.nv.constant0._Z25matrix_vector_mult_kernelPdS_S_ll:
	.zero		936


//--------------------- .nv.constant0._Z29inner_product_multiply_kernelPdS_S_l --------------------------
	.section	.nv.constant0._Z29inner_product_multiply_kernelPdS_S_l,"a",@progbits
	.sectionflags	@""
	.align	4
.nv.constant0._Z29inner_product_multiply_kernelPdS_S_l:
	.zero		928


//--------------------- .nv.constant0._Z17reduction_kernel2PdPKdl --------------------------
	.section	.nv.constant0._Z17reduction_kernel2PdPKdl,"a",@progbits
	.sectionflags	@""
	.align	4
.nv.constant0._Z17reduction_kernel2PdPKdl:
	.zero		920


//--------------------- SYMBOLS --------------------------

	.type		.nv.reservedSmem.offset0,@object
	.size		.nv.reservedSmem.offset0,0x4
	.type		.nv.reservedSmem.cap,@object
	.size		.nv.reservedSmem.cap,0x4
